//
// Generated by NVIDIA NVVM Compiler
//
// Compiler Build ID: CL-36424714
// Cuda compilation tools, release 13.0, V13.0.88
// Based on NVVM 20.0.0
//

.version 9.0
.target sm_100
.address_size 64

	// .globl	default_function_kernel

.visible .entry default_function_kernel(
	.param .u64 .ptr .align 1 default_function_kernel_param_0,
	.param .u64 .ptr .align 1 default_function_kernel_param_1,
	.param .u64 .ptr .align 1 default_function_kernel_param_2
)
.maxntid 25
{
	.reg .pred 	%p<2>;
	.reg .b32 	%r<9>;
	.reg .b32 	%f<6>;
	.reg .b64 	%rd<13>;

	ld.param.u64 	%rd1, [default_function_kernel_param_0];
	ld.param.u64 	%rd2, [default_function_kernel_param_1];
	ld.param.u64 	%rd3, [default_function_kernel_param_2];
	cvta.to.global.u64 	%rd4, %rd3;
	mov.u32 	%r1, %ctaid.x;
	mov.u32 	%r3, %tid.x;
	mad.lo.s32 	%r2, %r1, 25, %r3;
	mul.wide.u32 	%rd5, %r2, 4;
	add.s64 	%rd6, %rd4, %rd5;
	ld.global.nc.f32 	%f5, [%rd6];
	setp.gt.f32 	%p1, %f5, 0f00000000;
	@%p1 bra 	$L__BB0_2;
	cvta.to.global.u64 	%rd7, %rd1;
	mad.lo.s32 	%r4, %r1, -20, %r2;
	mul.hi.u32 	%r5, %r4, -858993459;
	shr.u32 	%r6, %r5, 3;
	mul.lo.s32 	%r7, %r6, 10;
	sub.s32 	%r8, %r4, %r7;
	mul.wide.u32 	%rd8, %r8, 4;
	add.s64 	%rd9, %rd7, %rd8;
	ld.global.nc.f32 	%f4, [%rd9];
	mul.f32 	%f5, %f5, %f4;
$L__BB0_2:
	cvta.to.global.u64 	%rd10, %rd2;
	add.s64 	%rd12, %rd10, %rd5;
	st.global.f32 	[%rd12], %f5;
	ret;

}


// ===== COMPILED SASS (sm_100) =====

	.target	sm_100

	.elftype	@"ET_EXEC"


//--------------------- .note.nv.tkinfo           --------------------------
	.section	.note.nv.tkinfo,"",@"SHT_NOTE"
	.sectionflags	@"SHF_NOTE_NV_TKINFO"
	.tkinfo
        /*0018*/ 	.word	0x00000002
        /*0030*/ 	.string	""
        /*0030*/ 	.string	"ptxas"
        /*0030*/ 	.string	"Cuda compilation tools, release 13.0, V13.0.88"
        /*0030*/ 	.string	"Build cuda_13.0.r13.0/compiler.36424714_0"
        /*0030*/ 	.string	"-arch sm_100 -m 64 "



//--------------------- .note.nv.cuinfo           --------------------------
	.section	.note.nv.cuinfo,"",@"SHT_NOTE"
	.sectionflags	@"SHF_NOTE_NV_CUINFO"
        /*0018*/ 	.short	0x0002
        /*001a*/ 	.short	0x0064
        /*001c*/ 	.short	0x0082
	.zero		2


//--------------------- .nv.info                  --------------------------
	.section	.nv.info,"",@"SHT_CUDA_INFO"
	.align	4


	//----- nvinfo : EIATTR_REGCOUNT
	.align		4
        /*0000*/ 	.byte	0x04, 0x2f
        /*0002*/ 	.short	(.L_1 - .L_0)
	.align		4
.L_0:
        /*0004*/ 	.word	index@(default_function_kernel)
        /*0008*/ 	.word	0x0000000c


	//----- nvinfo : EIATTR_FRAME_SIZE
	.align		4
.L_1:
        /*000c*/ 	.byte	0x04, 0x11
        /*000e*/ 	.short	(.L_3 - .L_2)
	.align		4
.L_2:
        /*0010*/ 	.word	index@(default_function_kernel)
        /*0014*/ 	.word	0x00000000


	//----- nvinfo : EIATTR_MIN_STACK_SIZE
	.align		4
.L_3:
        /*0018*/ 	.byte	0x04, 0x12
        /*001a*/ 	.short	(.L_5 - .L_4)
	.align		4
.L_4:
        /*001c*/ 	.word	index@(default_function_kernel)
        /*0020*/ 	.word	0x00000000
.L_5:


//--------------------- .nv.compat                --------------------------
	.section	.nv.compat,"",@"SHT_CUDA_COMPAT_INFO"
	.align	4
        /*0000*/ 	.byte	0x02, 0x09, 0x00, 0x00, 0x02, 0x02, 0x01, 0x00, 0x02, 0x05, 0x05, 0x00, 0x03, 0x07, 0x01, 0x01
        /*0010*/ 	.byte	0x02, 0x03, 0x00, 0x00, 0x02, 0x06, 0x01, 0x00, 0x04, 0x0b, 0x08, 0x00, 0x09, 0x00, 0x00, 0x00
        /*0020*/ 	.byte	0x00, 0x00, 0x00, 0x00


//--------------------- .nv.info.default_function_kernel --------------------------
	.section	.nv.info.default_function_kernel,"",@"SHT_CUDA_INFO"
	.sectionflags	@""
	.align	4


	//----- nvinfo : EIATTR_CUDA_API_VERSION
	.align		4
        /*0000*/ 	.byte	0x04, 0x37
        /*0002*/ 	.short	(.L_7 - .L_6)
.L_6:
        /*0004*/ 	.word	0x00000082


	//----- nvinfo : EIATTR_KPARAM_INFO
	.align		4
.L_7:
        /*0008*/ 	.byte	0x04, 0x17
        /*000a*/ 	.short	(.L_9 - .L_8)
.L_8:
        /*000c*/ 	.word	0x00000000
        /*0010*/ 	.short	0x0002
        /*0012*/ 	.short	0x0010
        /*0014*/ 	.byte	0x00, 0xf5, 0x21, 0x00


	//----- nvinfo : EIATTR_KPARAM_INFO
	.align		4
.L_9:
        /*0018*/ 	.byte	0x04, 0x17
        /*001a*/ 	.short	(.L_11 - .L_10)
.L_10:
        /*001c*/ 	.word	0x00000000
        /*0020*/ 	.short	0x0001
        /*0022*/ 	.short	0x0008
        /*0024*/ 	.byte	0x00, 0xf5, 0x21, 0x00


	//----- nvinfo : EIATTR_KPARAM_INFO
	.align		4
.L_11:
        /*0028*/ 	.byte	0x04, 0x17
        /*002a*/ 	.short	(.L_13 - .L_12)
.L_12:
        /*002c*/ 	.word	0x00000000
        /*0030*/ 	.short	0x0000
        /*0032*/ 	.short	0x0000
        /*0034*/ 	.byte	0x00, 0xf5, 0x21, 0x00


	//----- nvinfo : EIATTR_SPARSE_MMA_MASK
	.align		4
.L_13:
        /*0038*/ 	.byte	0x03, 0x50
        /*003a*/ 	.short	0x0000


	//----- nvinfo : EIATTR_MAXREG_COUNT
	.align		4
        /*003c*/ 	.byte	0x03, 0x1b
        /*003e*/ 	.short	0x00ff


	//----- nvinfo : EIATTR_MERCURY_ISA_VERSION
	.align		4
        /*0040*/ 	.byte	0x03, 0x5f
        /*0042*/ 	.short	0x0101


	//----- nvinfo : EIATTR_VRC_CTA_INIT_COUNT
	.align		4
        /*0044*/ 	.byte	0x02, 0x4a
	.zero		1
	.zero		1


	//----- nvinfo : EIATTR_EXIT_INSTR_OFFSETS
	.align		4
        /*0048*/ 	.byte	0x04, 0x1c
        /*004a*/ 	.short	(.L_15 - .L_14)


	//   ....[0]....
.L_14:
        /*004c*/ 	.word	0x00000170


	//----- nvinfo : EIATTR_MAX_THREADS
	.align		4
.L_15:
        /*0050*/ 	.byte	0x04, 0x05
        /*0052*/ 	.short	(.L_17 - .L_16)
.L_16:
        /*0054*/ 	.word	0x00000019
        /*0058*/ 	.word	0x00000001
        /*005c*/ 	.word	0x00000001


	//----- nvinfo : EIATTR_CRS_STACK_SIZE
	.align		4
.L_17:
        /*0060*/ 	.byte	0x04, 0x1e
        /*0062*/ 	.short	(.L_19 - .L_18)
.L_18:
        /*0064*/ 	.word	0x00000000


	//----- nvinfo : EIATTR_CBANK_PARAM_SIZE
	.align		4
.L_19:
        /*0068*/ 	.byte	0x03, 0x19
        /*006a*/ 	.short	0x0018


	//----- nvinfo : EIATTR_PARAM_CBANK
	.align		4
        /*006c*/ 	.byte	0x04, 0x0a
        /*006e*/ 	.short	(.L_21 - .L_20)
	.align		4
.L_20:
        /*0070*/ 	.word	index@(.nv.constant0.default_function_kernel)
        /*0074*/ 	.short	0x0380
        /*0076*/ 	.short	0x0018


	//----- nvinfo : EIATTR_SW_WAR
	.align		4
.L_21:
        /*0078*/ 	.byte	0x04, 0x36
        /*007a*/ 	.short	(.L_23 - .L_22)
.L_22:
        /*007c*/ 	.word	0x00000008
.L_23:


//--------------------- .nv.callgraph             --------------------------
	.section	.nv.callgraph,"",@"SHT_CUDA_CALLGRAPH"
	.align	4
	.sectionentsize	8
	.align		4
        /*0000*/ 	.word	0x00000000
	.align		4
        /*0004*/ 	.word	0xffffffff
	.align		4
        /*0008*/ 	.word	0x00000000
	.align		4
        /*000c*/ 	.word	0xfffffffe
	.align		4
        /*0010*/ 	.word	0x00000000
	.align		4
        /*0014*/ 	.word	0xfffffffd
	.align		4
        /*0018*/ 	.word	0x00000000
	.align		4
        /*001c*/ 	.word	0xfffffffc


//--------------------- .text.default_function_kernel --------------------------
	.section	.text.default_function_kernel,"ax",@progbits
	.align	128
        .global         default_function_kernel
        .type           default_function_kernel,@function
        .size           default_function_kernel,(.L_x_3 - default_function_kernel)
        .other          default_function_kernel,@"STO_CUDA_ENTRY STV_DEFAULT"
default_function_kernel:
.text.default_function_kernel:
[----:B------:R-:W-:Y:S01]  /*0000*/  LDC R1, c[0x0][0x37c] ;  /* 0x0000df00ff017b82 */ /* 0x000fe20000000800 */
[----:B------:R-:W0:Y:S07]  /*0010*/  S2R R0, SR_CTAID.X ;  /* 0x0000000000007919 */ /* 0x000e2e0000002500 */
[----:B------:R-:W1:Y:S01]  /*0020*/  LDC.64 R2, c[0x0][0x390] ;  /* 0x0000e400ff027b82 */ /* 0x000e620000000a00 */
[----:B------:R-:W2:Y:S01]  /*0030*/  LDCU.64 UR4, c[0x0][0x358] ;  /* 0x00006b00ff0477ac */ /* 0x000ea20008000a00 */
[----:B------:R-:W0:Y:S06]  /*0040*/  S2R R7, SR_TID.X ;  /* 0x0000000000077919 */ /* 0x000e2c0000002100 */
[----:B------:R-:W3:Y:S01]  /*0050*/  LDC.64 R4, c[0x0][0x388] ;  /* 0x0000e200ff047b82 */ /* 0x000ee20000000a00 */
[----:B0-----:R-:W-:-:S04]  /*0060*/  IMAD R7, R0, 0x19, R7 ;  /* 0x0000001900077824 */ /* 0x001fc800078e0207 */
[----:B-1----:R-:W-:-:S05]  /*0070*/  IMAD.WIDE.U32 R2, R7, 0x4, R2 ;  /* 0x0000000407027825 */ /* 0x002fca00078e0002 */
[----:B--2---:R-:W2:Y:S01]  /*0080*/  LDG.E.CONSTANT R9, desc[UR4][R2.64] ;  /* 0x0000000402097981 */ /* 0x004ea2000c1e9900 */
[----:B------:R-:W-:Y:S01]  /*0090*/  BSSY.RECONVERGENT B0, `(.L_x_0) ;  /* 0x000000c000007945 */ /* 0x000fe20003800200 */
[----:B---3--:R-:W-:Y:S01]  /*00a0*/  IMAD.WIDE.U32 R4, R7, 0x4, R4 ;  /* 0x0000000407047825 */ /* 0x008fe200078e0004 */
[----:B--2---:R-:W-:-:S13]  /*00b0*/  FSETP.GT.AND P0, PT, R9, RZ, PT ;  /* 0x000000ff0900720b */ /* 0x004fda0003f04000 */
[----:B------:R-:W-:Y:S05]  /*00c0*/  @P0 BRA `(.L_x_1) ;  /* 0x0000000000200947 */ /* 0x000fea0003800000 */
[----:B------:R-:W0:Y:S01]  /*00d0*/  LDC.64 R2, c[0x0][0x380] ;  /* 0x0000e000ff027b82 */ /* 0x000e220000000a00 */
[----:B------:R-:W-:-:S04]  /*00e0*/  IMAD R7, R0, -0x14, R7 ;  /* 0xffffffec00077824 */ /* 0x000fc800078e0207 */
[----:B------:R-:W-:-:S05]  /*00f0*/  IMAD.HI.U32 R0, R7, -0x33333333, RZ ;  /* 0xcccccccd07007827 */ /* 0x000fca00078e00ff */
[----:B------:R-:W-:-:S05]  /*0100*/  SHF.R.U32.HI R0, RZ, 0x3, R0 ;  /* 0x00000003ff007819 */ /* 0x000fca0000011600 */
[----:B------:R-:W-:-:S04]  /*0110*/  IMAD R7, R0, -0xa, R7 ;  /* 0xfffffff600077824 */ /* 0x000fc800078e0207 */
[----:B0-----:R-:W-:-:S06]  /*0120*/  IMAD.WIDE.U32 R2, R7, 0x4, R2 ;  /* 0x0000000407027825 */ /* 0x001fcc00078e0002 */
[----:B------:R-:W2:Y:S02]  /*0130*/  LDG.E.CONSTANT R2, desc[UR4][R2.64] ;  /* 0x0000000402027981 */ /* 0x000ea4000c1e9900 */
[----:B--2---:R-:W-:-:S07]  /*0140*/  FMUL R9, R9, R2 ;  /* 0x0000000209097220 */ /* 0x004fce0000400000 */
.L_x_1:
[----:B------:R-:W-:Y:S05]  /*0150*/  BSYNC.RECONVERGENT B0 ;  /* 0x0000000000007941 */ /* 0x000fea0003800200 */
.L_x_0:
[----:B------:R-:W-:Y:S01]  /*0160*/  STG.E desc[UR4][R4.64], R9 ;  /* 0x0000000904007986 */ /* 0x000fe2000c101904 */
[----:B------:R-:W-:Y:S05]  /*0170*/  EXIT ;  /* 0x000000000000794d */ /* 0x000fea0003800000 */
.L_x_2:
[----:B------:R-:W-:-:S00]  /*0180*/  BRA `(.L_x_2) ;  /* 0xfffffffc00fc7947 */ /* 0x000fc0000383ffff */
[----:B------:R-:W-:-:S00]  /*0190*/  NOP ;  /* 0x0000000000007918 */ /* 0x000fc00000000000 */
        /* <DEDUP_REMOVED lines=14> */
.L_x_3:


//--------------------- .nv.shared.reserved.0     --------------------------
	.section	.nv.shared.reserved.0,"aw",@nobits
	.weak		__nv_reservedSMEM_offset_0_alias
	.size		__nv_reservedSMEM_offset_0_alias, 0, 64
	.other		__nv_reservedSMEM_offset_0_alias,@"STO_CUDA_RESERVED_SHARED STV_DEFAULT"
__nv_reservedSMEM_offset_0_alias:
	.zero		0
	.zero		64


//--------------------- .nv.constant0.default_function_kernel --------------------------
	.section	.nv.constant0.default_function_kernel,"a",@progbits
	.sectionflags	@""
	.align	4
.nv.constant0.default_function_kernel:
	.zero		920


//--------------------- SYMBOLS --------------------------

	.type		.nv.reservedSmem.offset0,@object
	.size		.nv.reservedSmem.offset0,0x4
